//
// Generated by NVIDIA NVVM Compiler
//
// Compiler Build ID: CL-36424714
// Cuda compilation tools, release 13.0, V13.0.88
// Based on NVVM 20.0.0
//

.version 9.0
.target sm_100
.address_size 64

	// .globl	_Z7do_mathPfii

.visible .entry _Z7do_mathPfii(
	.param .u64 .ptr .align 1 _Z7do_mathPfii_param_0,
	.param .u32 _Z7do_mathPfii_param_1,
	.param .u32 _Z7do_mathPfii_param_2
)
{
	.reg .pred 	%p<7>;
	.reg .b32 	%r<18>;
	.reg .b32 	%f<24>;
	.reg .b64 	%rd<5>;
	.reg .b64 	%fd<27>;

	ld.param.u64 	%rd2, [_Z7do_mathPfii_param_0];
	ld.param.u32 	%r10, [_Z7do_mathPfii_param_1];
	ld.param.u32 	%r9, [_Z7do_mathPfii_param_2];
	mov.u32 	%r11, %ctaid.x;
	shl.b32 	%r12, %r11, 8;
	mov.u32 	%r13, %tid.x;
	add.s32 	%r1, %r12, %r13;
	add.s32 	%r14, %r10, -1;
	setp.ge.s32 	%p1, %r1, %r14;
	@%p1 bra 	$L__BB0_9;
	cvta.to.global.u64 	%rd3, %rd2;
	mul.wide.s32 	%rd4, %r1, 4;
	add.s64 	%rd1, %rd3, %rd4;
	ld.global.f32 	%f23, [%rd1];
	setp.lt.s32 	%p2, %r9, 1;
	@%p2 bra 	$L__BB0_8;
	and.b32  	%r2, %r9, 3;
	setp.lt.u32 	%p3, %r9, 4;
	mov.f32 	%f20, %f23;
	@%p3 bra 	$L__BB0_5;
	and.b32  	%r15, %r9, 2147483644;
	neg.s32 	%r16, %r15;
	mov.f32 	%f20, %f23;
$L__BB0_4:
	cvt.f64.f32 	%fd1, %f23;
	add.f64 	%fd2, %fd1, %fd1;
	cvt.f64.f32 	%fd3, %f20;
	sub.f64 	%fd4, %fd2, %fd3;
	mul.f64 	%fd5, %fd1, 0d3FC70A3D80000000;
	sub.f64 	%fd6, %fd4, %fd5;
	cvt.rn.f32.f64 	%f14, %fd6;
	cvt.f64.f32 	%fd7, %f14;
	add.f64 	%fd8, %fd7, %fd7;
	sub.f64 	%fd9, %fd8, %fd1;
	mul.f64 	%fd10, %fd7, 0d3FC70A3D80000000;
	sub.f64 	%fd11, %fd9, %fd10;
	cvt.rn.f32.f64 	%f15, %fd11;
	cvt.f64.f32 	%fd12, %f15;
	add.f64 	%fd13, %fd12, %fd12;
	sub.f64 	%fd14, %fd13, %fd7;
	mul.f64 	%fd15, %fd12, 0d3FC70A3D80000000;
	sub.f64 	%fd16, %fd14, %fd15;
	cvt.rn.f32.f64 	%f20, %fd16;
	cvt.f64.f32 	%fd17, %f20;
	add.f64 	%fd18, %fd17, %fd17;
	sub.f64 	%fd19, %fd18, %fd12;
	mul.f64 	%fd20, %fd17, 0d3FC70A3D80000000;
	sub.f64 	%fd21, %fd19, %fd20;
	cvt.rn.f32.f64 	%f23, %fd21;
	add.s32 	%r16, %r16, 4;
	setp.ne.s32 	%p4, %r16, 0;
	@%p4 bra 	$L__BB0_4;
$L__BB0_5:
	setp.eq.s32 	%p5, %r2, 0;
	@%p5 bra 	$L__BB0_8;
	neg.s32 	%r17, %r2;
$L__BB0_7:
	.pragma "nounroll";
	mov.f32 	%f9, %f23;
	cvt.f64.f32 	%fd22, %f9;
	add.f64 	%fd23, %fd22, %fd22;
	cvt.f64.f32 	%fd24, %f20;
	sub.f64 	%fd25, %fd23, %fd24;
	fma.rn.f64 	%fd26, %fd22, 0dBFC70A3D80000000, %fd25;
	cvt.rn.f32.f64 	%f23, %fd26;
	add.s32 	%r17, %r17, 1;
	setp.ne.s32 	%p6, %r17, 0;
	mov.f32 	%f20, %f9;
	@%p6 bra 	$L__BB0_7;
$L__BB0_8:
	st.global.f32 	[%rd1], %f23;
$L__BB0_9:
	ret;

}


// ===== COMPILED SASS (sm_100) =====

	.target	sm_100

	.elftype	@"ET_EXEC"


//--------------------- .note.nv.tkinfo           --------------------------
	.section	.note.nv.tkinfo,"",@"SHT_NOTE"
	.sectionflags	@"SHF_NOTE_NV_TKINFO"
	.tkinfo
        /*0018*/ 	.word	0x00000002
        /*0030*/ 	.string	""
        /*0030*/ 	.string	"ptxas"
        /*0030*/ 	.string	"Cuda compilation tools, release 13.0, V13.0.88"
        /*0030*/ 	.string	"Build cuda_13.0.r13.0/compiler.36424714_0"
        /*0030*/ 	.string	"-arch sm_100 -m 64 "



//--------------------- .note.nv.cuinfo           --------------------------
	.section	.note.nv.cuinfo,"",@"SHT_NOTE"
	.sectionflags	@"SHF_NOTE_NV_CUINFO"
        /*0018*/ 	.short	0x0002
        /*001a*/ 	.short	0x0064
        /*001c*/ 	.short	0x0082
	.zero		2


//--------------------- .nv.info                  --------------------------
	.section	.nv.info,"",@"SHT_CUDA_INFO"
	.align	4


	//----- nvinfo : EIATTR_REGCOUNT
	.align		4
        /*0000*/ 	.byte	0x04, 0x2f
        /*0002*/ 	.short	(.L_1 - .L_0)
	.align		4
.L_0:
        /*0004*/ 	.word	index@(_Z7do_mathPfii)
        /*0008*/ 	.word	0x00000012


	//----- nvinfo : EIATTR_FRAME_SIZE
	.align		4
.L_1:
        /*000c*/ 	.byte	0x04, 0x11
        /*000e*/ 	.short	(.L_3 - .L_2)
	.align		4
.L_2:
        /*0010*/ 	.word	index@(_Z7do_mathPfii)
        /*0014*/ 	.word	0x00000000


	//----- nvinfo : EIATTR_MIN_STACK_SIZE
	.align		4
.L_3:
        /*0018*/ 	.byte	0x04, 0x12
        /*001a*/ 	.short	(.L_5 - .L_4)
	.align		4
.L_4:
        /*001c*/ 	.word	index@(_Z7do_mathPfii)
        /*0020*/ 	.word	0x00000000
.L_5:


//--------------------- .nv.compat                --------------------------
	.section	.nv.compat,"",@"SHT_CUDA_COMPAT_INFO"
	.align	4
        /*0000*/ 	.byte	0x02, 0x09, 0x00, 0x00, 0x02, 0x02, 0x01, 0x00, 0x02, 0x05, 0x05, 0x00, 0x03, 0x07, 0x01, 0x01
        /*0010*/ 	.byte	0x02, 0x03, 0x00, 0x00, 0x02, 0x06, 0x01, 0x00, 0x04, 0x0b, 0x08, 0x00, 0x01, 0x00, 0x00, 0x00
        /*0020*/ 	.byte	0x00, 0x00, 0x00, 0x00


//--------------------- .nv.info._Z7do_mathPfii   --------------------------
	.section	.nv.info._Z7do_mathPfii,"",@"SHT_CUDA_INFO"
	.sectionflags	@""
	.align	4


	//----- nvinfo : EIATTR_CUDA_API_VERSION
	.align		4
        /*0000*/ 	.byte	0x04, 0x37
        /*0002*/ 	.short	(.L_7 - .L_6)
.L_6:
        /*0004*/ 	.word	0x00000082


	//----- nvinfo : EIATTR_KPARAM_INFO
	.align		4
.L_7:
        /*0008*/ 	.byte	0x04, 0x17
        /*000a*/ 	.short	(.L_9 - .L_8)
.L_8:
        /*000c*/ 	.word	0x00000000
        /*0010*/ 	.short	0x0002
        /*0012*/ 	.short	0x000c
        /*0014*/ 	.byte	0x00, 0xf0, 0x11, 0x00


	//----- nvinfo : EIATTR_KPARAM_INFO
	.align		4
.L_9:
        /*0018*/ 	.byte	0x04, 0x17
        /*001a*/ 	.short	(.L_11 - .L_10)
.L_10:
        /*001c*/ 	.word	0x00000000
        /*0020*/ 	.short	0x0001
        /*0022*/ 	.short	0x0008
        /*0024*/ 	.byte	0x00, 0xf0, 0x11, 0x00


	//----- nvinfo : EIATTR_KPARAM_INFO
	.align		4
.L_11:
        /*0028*/ 	.byte	0x04, 0x17
        /*002a*/ 	.short	(.L_13 - .L_12)
.L_12:
        /*002c*/ 	.word	0x00000000
        /*0030*/ 	.short	0x0000
        /*0032*/ 	.short	0x0000
        /*0034*/ 	.byte	0x00, 0xf5, 0x21, 0x00


	//----- nvinfo : EIATTR_SPARSE_MMA_MASK
	.align		4
.L_13:
        /*0038*/ 	.byte	0x03, 0x50
        /*003a*/ 	.short	0x0000


	//----- nvinfo : EIATTR_MAXREG_COUNT
	.align		4
        /*003c*/ 	.byte	0x03, 0x1b
        /*003e*/ 	.short	0x00ff


	//----- nvinfo : EIATTR_MERCURY_ISA_VERSION
	.align		4
        /*0040*/ 	.byte	0x03, 0x5f
        /*0042*/ 	.short	0x0101


	//----- nvinfo : EIATTR_VRC_CTA_INIT_COUNT
	.align		4
        /*0044*/ 	.byte	0x02, 0x4a
	.zero		1
	.zero		1


	//----- nvinfo : EIATTR_EXIT_INSTR_OFFSETS
	.align		4
        /*0048*/ 	.byte	0x04, 0x1c
        /*004a*/ 	.short	(.L_15 - .L_14)


	//   ....[0]....
.L_14:
        /*004c*/ 	.word	0x00000070


	//   ....[1]....
        /*0050*/ 	.word	0x00000410


	//----- nvinfo : EIATTR_CBANK_PARAM_SIZE
	.align		4
.L_15:
        /*0054*/ 	.byte	0x03, 0x19
        /*0056*/ 	.short	0x0010


	//----- nvinfo : EIATTR_PARAM_CBANK
	.align		4
        /*0058*/ 	.byte	0x04, 0x0a
        /*005a*/ 	.short	(.L_17 - .L_16)
	.align		4
.L_16:
        /*005c*/ 	.word	index@(.nv.constant0._Z7do_mathPfii)
        /*0060*/ 	.short	0x0380
        /*0062*/ 	.short	0x0010


	//----- nvinfo : EIATTR_SW_WAR
	.align		4
.L_17:
        /*0064*/ 	.byte	0x04, 0x36
        /*0066*/ 	.short	(.L_19 - .L_18)
.L_18:
        /*0068*/ 	.word	0x00000008
.L_19:


//--------------------- .nv.callgraph             --------------------------
	.section	.nv.callgraph,"",@"SHT_CUDA_CALLGRAPH"
	.align	4
	.sectionentsize	8
	.align		4
        /*0000*/ 	.word	0x00000000
	.align		4
        /*0004*/ 	.word	0xffffffff
	.align		4
        /*0008*/ 	.word	0x00000000
	.align		4
        /*000c*/ 	.word	0xfffffffe
	.align		4
        /*0010*/ 	.word	0x00000000
	.align		4
        /*0014*/ 	.word	0xfffffffd
	.align		4
        /*0018*/ 	.word	0x00000000
	.align		4
        /*001c*/ 	.word	0xfffffffc


//--------------------- .text._Z7do_mathPfii      --------------------------
	.section	.text._Z7do_mathPfii,"ax",@progbits
	.align	128
        .global         _Z7do_mathPfii
        .type           _Z7do_mathPfii,@function
        .size           _Z7do_mathPfii,(.L_x_5 - _Z7do_mathPfii)
        .other          _Z7do_mathPfii,@"STO_CUDA_ENTRY STV_DEFAULT"
_Z7do_mathPfii:
.text._Z7do_mathPfii:
[----:B------:R-:W-:Y:S01]  /*0000*/  LDC R1, c[0x0][0x37c] ;  /* 0x0000df00ff017b82 */ /* 0x000fe20000000800 */
[----:B------:R-:W0:Y:S01]  /*0010*/  S2R R5, SR_CTAID.X ;  /* 0x0000000000057919 */ /* 0x000e220000002500 */
[----:B------:R-:W1:Y:S01]  /*0020*/  LDCU UR4, c[0x0][0x388] ;  /* 0x00007100ff0477ac */ /* 0x000e620008000800 */
[----:B------:R-:W0:Y:S01]  /*0030*/  S2R R0, SR_TID.X ;  /* 0x0000000000007919 */ /* 0x000e220000002100 */
[----:B-1----:R-:W-:Y:S01]  /*0040*/  UIADD3 UR4, UPT, UPT, UR4, -0x1, URZ ;  /* 0xffffffff04047890 */ /* 0x002fe2000fffe0ff */
[----:B0-----:R-:W-:-:S05]  /*0050*/  LEA R5, R5, R0, 0x8 ;  /* 0x0000000005057211 */ /* 0x001fca00078e40ff */
[----:B------:R-:W-:-:S13]  /*0060*/  ISETP.GE.AND P0, PT, R5, UR4, PT ;  /* 0x0000000405007c0c */ /* 0x000fda000bf06270 */
[----:B------:R-:W-:Y:S05]  /*0070*/  @P0 EXIT ;  /* 0x000000000000094d */ /* 0x000fea0003800000 */
[----:B------:R-:W0:Y:S01]  /*0080*/  LDC.64 R2, c[0x0][0x380] ;  /* 0x0000e000ff027b82 */ /* 0x000e220000000a00 */
[----:B------:R-:W1:Y:S01]  /*0090*/  LDCU.64 UR6, c[0x0][0x358] ;  /* 0x00006b00ff0677ac */ /* 0x000e620008000a00 */
[----:B------:R-:W2:Y:S01]  /*00a0*/  LDCU UR5, c[0x0][0x38c] ;  /* 0x00007180ff0577ac */ /* 0x000ea20008000800 */
[----:B0-----:R-:W-:-:S05]  /*00b0*/  IMAD.WIDE R2, R5, 0x4, R2 ;  /* 0x0000000405027825 */ /* 0x001fca00078e0202 */
[----:B-1----:R0:W5:Y:S01]  /*00c0*/  LDG.E R15, desc[UR6][R2.64] ;  /* 0x00000006020f7981 */ /* 0x002162000c1e1900 */
[----:B--2---:R-:W-:-:S09]  /*00d0*/  UISETP.GE.AND UP0, UPT, UR5, 0x1, UPT ;  /* 0x000000010500788c */ /* 0x004fd2000bf06270 */
[----:B0-----:R-:W-:Y:S05]  /*00e0*/  BRA.U !UP0, `(.L_x_0) ;  /* 0x0000000108c47547 */ /* 0x001fea000b800000 */
[----:B------:R-:W-:Y:S01]  /*00f0*/  UISETP.GE.U32.AND UP1, UPT, UR5, 0x4, UPT ;  /* 0x000000040500788c */ /* 0x000fe2000bf26070 */
[----:B-----5:R-:W-:Y:S01]  /*0100*/  MOV R12, R15 ;  /* 0x0000000f000c7202 */ /* 0x020fe20000000f00 */
[----:B------:R-:W-:-:S04]  /*0110*/  ULOP3.LUT UR4, UR5, 0x3, URZ, 0xc0, !UPT ;  /* 0x0000000305047892 */ /* 0x000fc8000f8ec0ff */
[----:B------:R-:W-:-:S03]  /*0120*/  UISETP.NE.AND UP0, UPT, UR4, URZ, UPT ;  /* 0x000000ff0400728c */ /* 0x000fc6000bf05270 */
[----:B------:R-:W-:Y:S08]  /*0130*/  BRA.U !UP1, `(.L_x_1) ;  /* 0x0000000109747547 */ /* 0x000ff0000b800000 */
[----:B------:R-:W-:Y:S01]  /*0140*/  ULOP3.LUT UR5, UR5, 0x7ffffffc, URZ, 0xc0, !UPT ;  /* 0x7ffffffc05057892 */ /* 0x000fe2000f8ec0ff */
[----:B------:R-:W-:-:S03]  /*0150*/  IMAD.MOV.U32 R12, RZ, RZ, R15 ;  /* 0x000000ffff0c7224 */ /* 0x000fc600078e000f */
[----:B------:R-:W-:-:S12]  /*0160*/  UIADD3 UR5, UPT, UPT, -UR5, URZ, URZ ;  /* 0x000000ff05057290 */ /* 0x000fd8000fffe1ff */
.L_x_2:
[----:B01----:R-:W0:Y:S01]  /*0170*/  F2F.F64.F32 R4, R15 ;  /* 0x0000000f00047310 */ /* 0x003e220000201800 */
[----:B------:R-:W-:Y:S01]  /*0180*/  UMOV UR8, 0x80000000 ;  /* 0x8000000000087882 */ /* 0x000fe20000000000 */
[----:B------:R-:W-:Y:S01]  /*0190*/  UMOV UR9, 0x3fc70a3d ;  /* 0x3fc70a3d00097882 */ /* 0x000fe20000000000 */
[----:B------:R-:W-:-:S04]  /*01a0*/  UIADD3 UR5, UPT, UPT, UR5, 0x4, URZ ;  /* 0x0000000405057890 */ /* 0x000fc8000fffe0ff */
[----:B------:R-:W-:Y:S01]  /*01b0*/  UISETP.NE.AND UP1, UPT, UR5, URZ, UPT ;  /* 0x000000ff0500728c */ /* 0x000fe2000bf25270 */
[----:B------:R-:W1:Y:S01]  /*01c0*/  F2F.F64.F32 R8, R12 ;  /* 0x0000000c00087310 */ /* 0x000e620000201800 */
[----:B0-----:R-:W-:-:S08]  /*01d0*/  DADD R6, R4, R4 ;  /* 0x0000000004067229 */ /* 0x001fd00000000004 */
[----:B-1----:R-:W-:-:S08]  /*01e0*/  DADD R6, R6, -R8 ;  /* 0x0000000006067229 */ /* 0x002fd00000000808 */
[----:B------:R-:W-:-:S06]  /*01f0*/  DFMA R6, R4, -UR8, R6 ;  /* 0x8000000804067c2b */ /* 0x000fcc0008000006 */
[----:B------:R-:W0:Y:S08]  /*0200*/  F2F.F32.F64 R8, R6 ;  /* 0x0000000600087310 */ /* 0x000e300000301000 */
[----:B0-----:R-:W0:Y:S02]  /*0210*/  F2F.F64.F32 R8, R8 ;  /* 0x0000000800087310 */ /* 0x001e240000201800 */
[----:B0-----:R-:W-:-:S08]  /*0220*/  DADD R10, R8, R8 ;  /* 0x00000000080a7229 */ /* 0x001fd00000000008 */
[----:B------:R-:W-:-:S08]  /*0230*/  DADD R10, -R4, R10 ;  /* 0x00000000040a7229 */ /* 0x000fd0000000010a */
[----:B------:R-:W-:-:S06]  /*0240*/  DFMA R10, R8, -UR8, R10 ;  /* 0x80000008080a7c2b */ /* 0x000fcc000800000a */
[----:B------:R-:W0:Y:S08]  /*0250*/  F2F.F32.F64 R4, R10 ;  /* 0x0000000a00047310 */ /* 0x000e300000301000 */
[----:B0-----:R-:W0:Y:S02]  /*0260*/  F2F.F64.F32 R4, R4 ;  /* 0x0000000400047310 */ /* 0x001e240000201800 */
[----:B0-----:R-:W-:-:S08]  /*0270*/  DADD R12, R4, R4 ;  /* 0x00000000040c7229 */ /* 0x001fd00000000004 */
[----:B------:R-:W-:-:S08]  /*0280*/  DADD R12, -R8, R12 ;  /* 0x00000000080c7229 */ /* 0x000fd0000000010c */
[----:B------:R-:W-:-:S10]  /*0290*/  DFMA R12, R4, -UR8, R12 ;  /* 0x80000008040c7c2b */ /* 0x000fd4000800000c */
[----:B------:R-:W0:Y:S08]  /*02a0*/  F2F.F32.F64 R12, R12 ;  /* 0x0000000c000c7310 */ /* 0x000e300000301000 */
[----:B0-----:R-:W0:Y:S02]  /*02b0*/  F2F.F64.F32 R6, R12 ;  /* 0x0000000c00067310 */ /* 0x001e240000201800 */
[----:B0-----:R-:W-:-:S08]  /*02c0*/  DADD R8, R6, R6 ;  /* 0x0000000006087229 */ /* 0x001fd00000000006 */
[----:B------:R-:W-:-:S08]  /*02d0*/  DADD R8, -R4, R8 ;  /* 0x0000000004087229 */ /* 0x000fd00000000108 */
[----:B------:R-:W-:-:S06]  /*02e0*/  DFMA R8, R6, -UR8, R8 ;  /* 0x8000000806087c2b */ /* 0x000fcc0008000008 */
[----:B------:R0:W1:Y:S01]  /*02f0*/  F2F.F32.F64 R15, R8 ;  /* 0x00000008000f7310 */ /* 0x0000620000301000 */
[----:B------:R-:W-:Y:S05]  /*0300*/  BRA.U UP1, `(.L_x_2) ;  /* 0xfffffffd01987547 */ /* 0x000fea000b83ffff */
.L_x_1:
[----:B------:R-:W-:Y:S05]  /*0310*/  BRA.U !UP0, `(.L_x_0) ;  /* 0x0000000108387547 */ /* 0x000fea000b800000 */
[----:B------:R-:W-:-:S12]  /*0320*/  UIADD3 UR4, UPT, UPT, -UR4, URZ, URZ ;  /* 0x000000ff04047290 */ /* 0x000fd8000fffe1ff */
.L_x_3:
[----:B-123--:R-:W1:Y:S01]  /*0330*/  F2F.F64.F32 R4, R15 ;  /* 0x0000000f00047310 */ /* 0x00ee620000201800 */
[----:B------:R-:W-:Y:S01]  /*0340*/  UMOV UR8, 0x80000000 ;  /* 0x8000000000087882 */ /* 0x000fe20000000000 */
[----:B------:R-:W-:Y:S01]  /*0350*/  UMOV UR9, 0x3fc70a3d ;  /* 0x3fc70a3d00097882 */ /* 0x000fe20000000000 */
[----:B------:R-:W-:Y:S01]  /*0360*/  UIADD3 UR4, UPT, UPT, UR4, 0x1, URZ ;  /* 0x0000000104047890 */ /* 0x000fe2000fffe0ff */
[----:B------:R-:W-:-:S03]  /*0370*/  MOV R0, R15 ;  /* 0x0000000f00007202 */ /* 0x000fc60000000f00 */
[----:B------:R-:W-:Y:S01]  /*0380*/  UISETP.NE.AND UP0, UPT, UR4, URZ, UPT ;  /* 0x000000ff0400728c */ /* 0x000fe2000bf05270 */
[----:B0-----:R0:W2:Y:S01]  /*0390*/  F2F.F64.F32 R8, R12 ;  /* 0x0000000c00087310 */ /* 0x0010a20000201800 */
[----:B-1----:R-:W-:Y:S01]  /*03a0*/  DADD R6, R4, R4 ;  /* 0x0000000004067229 */ /* 0x002fe20000000004 */
[----:B0-----:R-:W-:-:S07]  /*03b0*/  IMAD.MOV.U32 R12, RZ, RZ, R0 ;  /* 0x000000ffff0c7224 */ /* 0x001fce00078e0000 */
[----:B--2---:R-:W-:-:S08]  /*03c0*/  DADD R6, R6, -R8 ;  /* 0x0000000006067229 */ /* 0x004fd00000000808 */
[----:B------:R-:W-:-:S06]  /*03d0*/  DFMA R4, R4, -UR8, R6 ;  /* 0x8000000804047c2b */ /* 0x000fcc0008000006 */
[----:B------:R2:W3:Y:S01]  /*03e0*/  F2F.F32.F64 R15, R4 ;  /* 0x00000004000f7310 */ /* 0x0004e20000301000 */
[----:B------:R-:W-:Y:S05]  /*03f0*/  BRA.U UP0, `(.L_x_3) ;  /* 0xfffffffd00cc7547 */ /* 0x000fea000b83ffff */
.L_x_0:
[----:B-1-3-5:R-:W-:Y:S01]  /*0400*/  STG.E desc[UR6][R2.64], R15 ;  /* 0x0000000f02007986 */ /* 0x02afe2000c101906 */
[----:B------:R-:W-:Y:S05]  /*0410*/  EXIT ;  /* 0x000000000000794d */ /* 0x000fea0003800000 */
.L_x_4:
[----:B------:R-:W-:-:S00]  /*0420*/  BRA `(.L_x_4) ;  /* 0xfffffffc00fc7947 */ /* 0x000fc0000383ffff */
[----:B------:R-:W-:-:S00]  /*0430*/  NOP ;  /* 0x0000000000007918 */ /* 0x000fc00000000000 */
        /* <DEDUP_REMOVED lines=12> */
.L_x_5:


//--------------------- .nv.shared.reserved.0     --------------------------
	.section	.nv.shared.reserved.0,"aw",@nobits
	.weak		__nv_reservedSMEM_offset_0_alias
	.size		__nv_reservedSMEM_offset_0_alias, 0, 64
	.other		__nv_reservedSMEM_offset_0_alias,@"STO_CUDA_RESERVED_SHARED STV_DEFAULT"
__nv_reservedSMEM_offset_0_alias:
	.zero		0
	.zero		64


//--------------------- .nv.constant0._Z7do_mathPfii --------------------------
	.section	.nv.constant0._Z7do_mathPfii,"a",@progbits
	.sectionflags	@""
	.align	4
.nv.constant0._Z7do_mathPfii:
	.zero		912


//--------------------- SYMBOLS --------------------------

	.type		.nv.reservedSmem.offset0,@object
	.size		.nv.reservedSmem.offset0,0x4
